//
// Generated by NVIDIA NVVM Compiler
//
// Compiler Build ID: CL-36424714
// Cuda compilation tools, release 13.0, V13.0.88
// Based on NVVM 20.0.0
//

.version 9.0
.target sm_100
.address_size 64

	// .globl	_ZN3cub18CUB_300001_SM_10006detail11EmptyKernelIvEEvv
.global .align 1 .b8 _ZN40_INTERNAL_8d502fac_4_k_cu_c17740cf_619124cuda3std3__45__cpo5beginE[1];
.global .align 1 .b8 _ZN40_INTERNAL_8d502fac_4_k_cu_c17740cf_619124cuda3std3__45__cpo3endE[1];
.global .align 1 .b8 _ZN40_INTERNAL_8d502fac_4_k_cu_c17740cf_619124cuda3std3__45__cpo6cbeginE[1];
.global .align 1 .b8 _ZN40_INTERNAL_8d502fac_4_k_cu_c17740cf_619124cuda3std3__45__cpo4cendE[1];
.global .align 1 .b8 _ZN40_INTERNAL_8d502fac_4_k_cu_c17740cf_619124cuda3std3__45__cpo6rbeginE[1];
.global .align 1 .b8 _ZN40_INTERNAL_8d502fac_4_k_cu_c17740cf_619124cuda3std3__45__cpo4rendE[1];
.global .align 1 .b8 _ZN40_INTERNAL_8d502fac_4_k_cu_c17740cf_619124cuda3std3__45__cpo7crbeginE[1];
.global .align 1 .b8 _ZN40_INTERNAL_8d502fac_4_k_cu_c17740cf_619124cuda3std3__45__cpo5crendE[1];
.global .align 1 .b8 _ZN40_INTERNAL_8d502fac_4_k_cu_c17740cf_619124cuda3std3__442_GLOBAL__N__8d502fac_4_k_cu_c17740cf_619126ignoreE[1];
.global .align 1 .b8 _ZN40_INTERNAL_8d502fac_4_k_cu_c17740cf_619124cuda3std3__419piecewise_constructE[1];
.global .align 1 .b8 _ZN40_INTERNAL_8d502fac_4_k_cu_c17740cf_619124cuda3std3__48in_placeE[1];
.global .align 1 .b8 _ZN40_INTERNAL_8d502fac_4_k_cu_c17740cf_619124cuda3std3__420unreachable_sentinelE[1];
.global .align 1 .b8 _ZN40_INTERNAL_8d502fac_4_k_cu_c17740cf_619124cuda3std3__47nulloptE[1];
.global .align 1 .b8 _ZN40_INTERNAL_8d502fac_4_k_cu_c17740cf_619124cuda3std3__48unexpectE[1];
.global .align 1 .b8 _ZN40_INTERNAL_8d502fac_4_k_cu_c17740cf_619124cuda3std6ranges3__45__cpo4swapE[1];
.global .align 1 .b8 _ZN40_INTERNAL_8d502fac_4_k_cu_c17740cf_619124cuda3std6ranges3__45__cpo9iter_moveE[1];
.global .align 1 .b8 _ZN40_INTERNAL_8d502fac_4_k_cu_c17740cf_619124cuda3std6ranges3__45__cpo5beginE[1];
.global .align 1 .b8 _ZN40_INTERNAL_8d502fac_4_k_cu_c17740cf_619124cuda3std6ranges3__45__cpo3endE[1];
.global .align 1 .b8 _ZN40_INTERNAL_8d502fac_4_k_cu_c17740cf_619124cuda3std6ranges3__45__cpo6cbeginE[1];
.global .align 1 .b8 _ZN40_INTERNAL_8d502fac_4_k_cu_c17740cf_619124cuda3std6ranges3__45__cpo4cendE[1];
.global .align 1 .b8 _ZN40_INTERNAL_8d502fac_4_k_cu_c17740cf_619124cuda3std6ranges3__45__cpo7advanceE[1];
.global .align 1 .b8 _ZN40_INTERNAL_8d502fac_4_k_cu_c17740cf_619124cuda3std6ranges3__45__cpo9iter_swapE[1];
.global .align 1 .b8 _ZN40_INTERNAL_8d502fac_4_k_cu_c17740cf_619124cuda3std6ranges3__45__cpo4nextE[1];
.global .align 1 .b8 _ZN40_INTERNAL_8d502fac_4_k_cu_c17740cf_619124cuda3std6ranges3__45__cpo4prevE[1];
.global .align 1 .b8 _ZN40_INTERNAL_8d502fac_4_k_cu_c17740cf_619124cuda3std6ranges3__45__cpo4dataE[1];
.global .align 1 .b8 _ZN40_INTERNAL_8d502fac_4_k_cu_c17740cf_619124cuda3std6ranges3__45__cpo5cdataE[1];
.global .align 1 .b8 _ZN40_INTERNAL_8d502fac_4_k_cu_c17740cf_619124cuda3std6ranges3__45__cpo4sizeE[1];
.global .align 1 .b8 _ZN40_INTERNAL_8d502fac_4_k_cu_c17740cf_619124cuda3std6ranges3__45__cpo5ssizeE[1];
.global .align 1 .b8 _ZN40_INTERNAL_8d502fac_4_k_cu_c17740cf_619124cuda3std6ranges3__45__cpo8distanceE[1];
.global .align 1 .b8 _ZN40_INTERNAL_8d502fac_4_k_cu_c17740cf_619126thrust24THRUST_300001_SM_1000_NS6system6detail10sequential3seqE[1];
.global .align 1 .b8 _ZN40_INTERNAL_8d502fac_4_k_cu_c17740cf_619126thrust24THRUST_300001_SM_1000_NS12placeholders2_1E[1];
.global .align 1 .b8 _ZN40_INTERNAL_8d502fac_4_k_cu_c17740cf_619126thrust24THRUST_300001_SM_1000_NS12placeholders2_2E[1];
.global .align 1 .b8 _ZN40_INTERNAL_8d502fac_4_k_cu_c17740cf_619126thrust24THRUST_300001_SM_1000_NS12placeholders2_3E[1];
.global .align 1 .b8 _ZN40_INTERNAL_8d502fac_4_k_cu_c17740cf_619126thrust24THRUST_300001_SM_1000_NS12placeholders2_4E[1];
.global .align 1 .b8 _ZN40_INTERNAL_8d502fac_4_k_cu_c17740cf_619126thrust24THRUST_300001_SM_1000_NS12placeholders2_5E[1];
.global .align 1 .b8 _ZN40_INTERNAL_8d502fac_4_k_cu_c17740cf_619126thrust24THRUST_300001_SM_1000_NS12placeholders2_6E[1];
.global .align 1 .b8 _ZN40_INTERNAL_8d502fac_4_k_cu_c17740cf_619126thrust24THRUST_300001_SM_1000_NS12placeholders2_7E[1];
.global .align 1 .b8 _ZN40_INTERNAL_8d502fac_4_k_cu_c17740cf_619126thrust24THRUST_300001_SM_1000_NS12placeholders2_8E[1];
.global .align 1 .b8 _ZN40_INTERNAL_8d502fac_4_k_cu_c17740cf_619126thrust24THRUST_300001_SM_1000_NS12placeholders2_9E[1];
.global .align 1 .b8 _ZN40_INTERNAL_8d502fac_4_k_cu_c17740cf_619126thrust24THRUST_300001_SM_1000_NS12placeholders3_10E[1];

.visible .entry _ZN3cub18CUB_300001_SM_10006detail11EmptyKernelIvEEvv()
{


	ret;

}


// ===== COMPILED SASS (sm_100) =====

	.target	sm_100

	.elftype	@"ET_EXEC"


//--------------------- .note.nv.tkinfo           --------------------------
	.section	.note.nv.tkinfo,"",@"SHT_NOTE"
	.sectionflags	@"SHF_NOTE_NV_TKINFO"
	.tkinfo
        /*0018*/ 	.word	0x00000002
        /*0030*/ 	.string	""
        /*0030*/ 	.string	"ptxas"
        /*0030*/ 	.string	"Cuda compilation tools, release 13.0, V13.0.88"
        /*0030*/ 	.string	"Build cuda_13.0.r13.0/compiler.36424714_0"
        /*0030*/ 	.string	"-arch sm_100 -m 64 "



//--------------------- .note.nv.cuinfo           --------------------------
	.section	.note.nv.cuinfo,"",@"SHT_NOTE"
	.sectionflags	@"SHF_NOTE_NV_CUINFO"
        /*0018*/ 	.short	0x0002
        /*001a*/ 	.short	0x0064
        /*001c*/ 	.short	0x0082
	.zero		2


//--------------------- .nv.info                  --------------------------
	.section	.nv.info,"",@"SHT_CUDA_INFO"
	.align	4


	//----- nvinfo : EIATTR_REGCOUNT
	.align		4
        /*0000*/ 	.byte	0x04, 0x2f
        /*0002*/ 	.short	(.L_41 - .L_40)
	.align		4
.L_40:
        /*0004*/ 	.word	index@(_ZN3cub18CUB_300001_SM_10006detail11EmptyKernelIvEEvv)
        /*0008*/ 	.word	0x00000004


	//----- nvinfo : EIATTR_FRAME_SIZE
	.align		4
.L_41:
        /*000c*/ 	.byte	0x04, 0x11
        /*000e*/ 	.short	(.L_43 - .L_42)
	.align		4
.L_42:
        /*0010*/ 	.word	index@(_ZN3cub18CUB_300001_SM_10006detail11EmptyKernelIvEEvv)
        /*0014*/ 	.word	0x00000000


	//----- nvinfo : EIATTR_MIN_STACK_SIZE
	.align		4
.L_43:
        /*0018*/ 	.byte	0x04, 0x12
        /*001a*/ 	.short	(.L_45 - .L_44)
	.align		4
.L_44:
        /*001c*/ 	.word	index@(_ZN3cub18CUB_300001_SM_10006detail11EmptyKernelIvEEvv)
        /*0020*/ 	.word	0x00000000
.L_45:


//--------------------- .nv.compat                --------------------------
	.section	.nv.compat,"",@"SHT_CUDA_COMPAT_INFO"
	.align	4
        /*0000*/ 	.byte	0x02, 0x09, 0x00, 0x00, 0x02, 0x02, 0x01, 0x00, 0x02, 0x05, 0x05, 0x00, 0x03, 0x07, 0x01, 0x01
        /*0010*/ 	.byte	0x02, 0x03, 0x00, 0x00, 0x02, 0x06, 0x01, 0x00, 0x04, 0x0b, 0x08, 0x00, 0x09, 0x00, 0x00, 0x00
        /*0020*/ 	.byte	0x00, 0x00, 0x00, 0x00


//--------------------- .nv.info._ZN3cub18CUB_300001_SM_10006detail11EmptyKernelIvEEvv --------------------------
	.section	.nv.info._ZN3cub18CUB_300001_SM_10006detail11EmptyKernelIvEEvv,"",@"SHT_CUDA_INFO"
	.sectionflags	@""
	.align	4


	//----- nvinfo : EIATTR_CUDA_API_VERSION
	.align		4
        /*0000*/ 	.byte	0x04, 0x37
        /*0002*/ 	.short	(.L_47 - .L_46)
.L_46:
        /*0004*/ 	.word	0x00000082


	//----- nvinfo : EIATTR_SPARSE_MMA_MASK
	.align		4
.L_47:
        /*0008*/ 	.byte	0x03, 0x50
        /*000a*/ 	.short	0x0000


	//----- nvinfo : EIATTR_MAXREG_COUNT
	.align		4
        /*000c*/ 	.byte	0x03, 0x1b
        /*000e*/ 	.short	0x00ff


	//----- nvinfo : EIATTR_MERCURY_ISA_VERSION
	.align		4
        /*0010*/ 	.byte	0x03, 0x5f
        /*0012*/ 	.short	0x0101


	//----- nvinfo : EIATTR_VRC_CTA_INIT_COUNT
	.align		4
        /*0014*/ 	.byte	0x02, 0x4a
	.zero		1
	.zero		1


	//----- nvinfo : EIATTR_EXIT_INSTR_OFFSETS
	.align		4
        /*0018*/ 	.byte	0x04, 0x1c
        /*001a*/ 	.short	(.L_49 - .L_48)


	//   ....[0]....
.L_48:
        /*001c*/ 	.word	0x00000010


	//----- nvinfo : EIATTR_SW_WAR
	.align		4
.L_49:
        /*0020*/ 	.byte	0x04, 0x36
        /*0022*/ 	.short	(.L_51 - .L_50)
.L_50:
        /*0024*/ 	.word	0x00000008
.L_51:


//--------------------- .nv.callgraph             --------------------------
	.section	.nv.callgraph,"",@"SHT_CUDA_CALLGRAPH"
	.align	4
	.sectionentsize	8
	.align		4
        /*0000*/ 	.word	0x00000000
	.align		4
        /*0004*/ 	.word	0xffffffff
	.align		4
        /*0008*/ 	.word	0x00000000
	.align		4
        /*000c*/ 	.word	0xfffffffe
	.align		4
        /*0010*/ 	.word	0x00000000
	.align		4
        /*0014*/ 	.word	0xfffffffd
	.align		4
        /*0018*/ 	.word	0x00000000
	.align		4
        /*001c*/ 	.word	0xfffffffc


//--------------------- .nv.constant4             --------------------------
	.section	.nv.constant4,"a",@progbits
	.align	8
	.align		8
.nv.constant4:
        /*0000*/ 	.dword	_ZN40_INTERNAL_8d502fac_4_k_cu_c17740cf_622324cuda3std3__45__cpo5beginE
	.align		8
        /*0008*/ 	.dword	_ZN40_INTERNAL_8d502fac_4_k_cu_c17740cf_622324cuda3std3__45__cpo3endE
	.align		8
        /*0010*/ 	.dword	_ZN40_INTERNAL_8d502fac_4_k_cu_c17740cf_622324cuda3std3__45__cpo6cbeginE
	.align		8
        /*0018*/ 	.dword	_ZN40_INTERNAL_8d502fac_4_k_cu_c17740cf_622324cuda3std3__45__cpo4cendE
	.align		8
        /*0020*/ 	.dword	_ZN40_INTERNAL_8d502fac_4_k_cu_c17740cf_622324cuda3std3__45__cpo6rbeginE
	.align		8
        /*0028*/ 	.dword	_ZN40_INTERNAL_8d502fac_4_k_cu_c17740cf_622324cuda3std3__45__cpo4rendE
	.align		8
        /*0030*/ 	.dword	_ZN40_INTERNAL_8d502fac_4_k_cu_c17740cf_622324cuda3std3__45__cpo7crbeginE
	.align		8
        /*0038*/ 	.dword	_ZN40_INTERNAL_8d502fac_4_k_cu_c17740cf_622324cuda3std3__45__cpo5crendE
	.align		8
        /*0040*/ 	.dword	_ZN40_INTERNAL_8d502fac_4_k_cu_c17740cf_622324cuda3std3__442_GLOBAL__N__8d502fac_4_k_cu_c17740cf_622326ignoreE
	.align		8
        /*0048*/ 	.dword	_ZN40_INTERNAL_8d502fac_4_k_cu_c17740cf_622324cuda3std3__419piecewise_constructE
	.align		8
        /*0050*/ 	.dword	_ZN40_INTERNAL_8d502fac_4_k_cu_c17740cf_622324cuda3std3__48in_placeE
	.align		8
        /*0058*/ 	.dword	_ZN40_INTERNAL_8d502fac_4_k_cu_c17740cf_622324cuda3std3__420unreachable_sentinelE
	.align		8
        /*0060*/ 	.dword	_ZN40_INTERNAL_8d502fac_4_k_cu_c17740cf_622324cuda3std3__47nulloptE
	.align		8
        /*0068*/ 	.dword	_ZN40_INTERNAL_8d502fac_4_k_cu_c17740cf_622324cuda3std3__48unexpectE
	.align		8
        /*0070*/ 	.dword	_ZN40_INTERNAL_8d502fac_4_k_cu_c17740cf_622324cuda3std6ranges3__45__cpo4swapE
	.align		8
        /*0078*/ 	.dword	_ZN40_INTERNAL_8d502fac_4_k_cu_c17740cf_622324cuda3std6ranges3__45__cpo9iter_moveE
	.align		8
        /*0080*/ 	.dword	_ZN40_INTERNAL_8d502fac_4_k_cu_c17740cf_622324cuda3std6ranges3__45__cpo5beginE
	.align		8
        /*0088*/ 	.dword	_ZN40_INTERNAL_8d502fac_4_k_cu_c17740cf_622324cuda3std6ranges3__45__cpo3endE
	.align		8
        /*0090*/ 	.dword	_ZN40_INTERNAL_8d502fac_4_k_cu_c17740cf_622324cuda3std6ranges3__45__cpo6cbeginE
	.align		8
        /*0098*/ 	.dword	_ZN40_INTERNAL_8d502fac_4_k_cu_c17740cf_622324cuda3std6ranges3__45__cpo4cendE
	.align		8
        /*00a0*/ 	.dword	_ZN40_INTERNAL_8d502fac_4_k_cu_c17740cf_622324cuda3std6ranges3__45__cpo7advanceE
	.align		8
        /*00a8*/ 	.dword	_ZN40_INTERNAL_8d502fac_4_k_cu_c17740cf_622324cuda3std6ranges3__45__cpo9iter_swapE
	.align		8
        /*00b0*/ 	.dword	_ZN40_INTERNAL_8d502fac_4_k_cu_c17740cf_622324cuda3std6ranges3__45__cpo4nextE
	.align		8
        /*00b8*/ 	.dword	_ZN40_INTERNAL_8d502fac_4_k_cu_c17740cf_622324cuda3std6ranges3__45__cpo4prevE
	.align		8
        /*00c0*/ 	.dword	_ZN40_INTERNAL_8d502fac_4_k_cu_c17740cf_622324cuda3std6ranges3__45__cpo4dataE
	.align		8
        /*00c8*/ 	.dword	_ZN40_INTERNAL_8d502fac_4_k_cu_c17740cf_622324cuda3std6ranges3__45__cpo5cdataE
	.align		8
        /*00d0*/ 	.dword	_ZN40_INTERNAL_8d502fac_4_k_cu_c17740cf_622324cuda3std6ranges3__45__cpo4sizeE
	.align		8
        /*00d8*/ 	.dword	_ZN40_INTERNAL_8d502fac_4_k_cu_c17740cf_622324cuda3std6ranges3__45__cpo5ssizeE
	.align		8
        /*00e0*/ 	.dword	_ZN40_INTERNAL_8d502fac_4_k_cu_c17740cf_622324cuda3std6ranges3__45__cpo8distanceE
	.align		8
        /*00e8*/ 	.dword	_ZN40_INTERNAL_8d502fac_4_k_cu_c17740cf_622326thrust24THRUST_300001_SM_1000_NS6system6detail10sequential3seqE
	.align		8
        /*00f0*/ 	.dword	_ZN40_INTERNAL_8d502fac_4_k_cu_c17740cf_622326thrust24THRUST_300001_SM_1000_NS12placeholders2_1E
	.align		8
        /*00f8*/ 	.dword	_ZN40_INTERNAL_8d502fac_4_k_cu_c17740cf_622326thrust24THRUST_300001_SM_1000_NS12placeholders2_2E
	.align		8
        /*0100*/ 	.dword	_ZN40_INTERNAL_8d502fac_4_k_cu_c17740cf_622326thrust24THRUST_300001_SM_1000_NS12placeholders2_3E
	.align		8
        /*0108*/ 	.dword	_ZN40_INTERNAL_8d502fac_4_k_cu_c17740cf_622326thrust24THRUST_300001_SM_1000_NS12placeholders2_4E
	.align		8
        /*0110*/ 	.dword	_ZN40_INTERNAL_8d502fac_4_k_cu_c17740cf_622326thrust24THRUST_300001_SM_1000_NS12placeholders2_5E
	.align		8
        /*0118*/ 	.dword	_ZN40_INTERNAL_8d502fac_4_k_cu_c17740cf_622326thrust24THRUST_300001_SM_1000_NS12placeholders2_6E
	.align		8
        /*0120*/ 	.dword	_ZN40_INTERNAL_8d502fac_4_k_cu_c17740cf_622326thrust24THRUST_300001_SM_1000_NS12placeholders2_7E
	.align		8
        /*0128*/ 	.dword	_ZN40_INTERNAL_8d502fac_4_k_cu_c17740cf_622326thrust24THRUST_300001_SM_1000_NS12placeholders2_8E
	.align		8
        /*0130*/ 	.dword	_ZN40_INTERNAL_8d502fac_4_k_cu_c17740cf_622326thrust24THRUST_300001_SM_1000_NS12placeholders2_9E
	.align		8
        /*0138*/ 	.dword	_ZN40_INTERNAL_8d502fac_4_k_cu_c17740cf_622326thrust24THRUST_300001_SM_1000_NS12placeholders3_10E


//--------------------- .text._ZN3cub18CUB_300001_SM_10006detail11EmptyKernelIvEEvv --------------------------
	.section	.text._ZN3cub18CUB_300001_SM_10006detail11EmptyKernelIvEEvv,"ax",@progbits
	.align	128
        .global         _ZN3cub18CUB_300001_SM_10006detail11EmptyKernelIvEEvv
        .type           _ZN3cub18CUB_300001_SM_10006detail11EmptyKernelIvEEvv,@function
        .size           _ZN3cub18CUB_300001_SM_10006detail11EmptyKernelIvEEvv,(.L_x_1 - _ZN3cub18CUB_300001_SM_10006detail11EmptyKernelIvEEvv)
        .other          _ZN3cub18CUB_300001_SM_10006detail11EmptyKernelIvEEvv,@"STO_CUDA_ENTRY STV_DEFAULT"
_ZN3cub18CUB_300001_SM_10006detail11EmptyKernelIvEEvv:
.text._ZN3cub18CUB_300001_SM_10006detail11EmptyKernelIvEEvv:
[----:B------:R-:W-:Y:S01]  /*0000*/  LDC R1, c[0x0][0x37c] ;  /* 0x0000df00ff017b82 */ /* 0x000fe20000000800 */
[----:B------:R-:W-:Y:S05]  /*0010*/  EXIT ;  /* 0x000000000000794d */ /* 0x000fea0003800000 */
.L_x_0:
[----:B------:R-:W-:-:S00]  /*0020*/  BRA `(.L_x_0) ;  /* 0xfffffffc00fc7947 */ /* 0x000fc0000383ffff */
[----:B------:R-:W-:-:S00]  /*0030*/  NOP ;  /* 0x0000000000007918 */ /* 0x000fc00000000000 */
        /* <DEDUP_REMOVED lines=12> */
.L_x_1:


//--------------------- .nv.shared.reserved.0     --------------------------
	.section	.nv.shared.reserved.0,"aw",@nobits
	.weak		__nv_reservedSMEM_offset_0_alias
	.size		__nv_reservedSMEM_offset_0_alias, 0, 64
	.other		__nv_reservedSMEM_offset_0_alias,@"STO_CUDA_RESERVED_SHARED STV_DEFAULT"
__nv_reservedSMEM_offset_0_alias:
	.zero		0
	.zero		64


//--------------------- .nv.global                --------------------------
	.section	.nv.global,"aw",@nobits
.nv.global:
	.type		_ZN40_INTERNAL_8d502fac_4_k_cu_c17740cf_622326thrust24THRUST_300001_SM_1000_NS12placeholders2_5E,@object
	.size		_ZN40_INTERNAL_8d502fac_4_k_cu_c17740cf_622326thrust24THRUST_300001_SM_1000_NS12placeholders2_5E,(_ZN40_INTERNAL_8d502fac_4_k_cu_c17740cf_622324cuda3std3__45__cpo6cbeginE - _ZN40_INTERNAL_8d502fac_4_k_cu_c17740cf_622326thrust24THRUST_300001_SM_1000_NS12placeholders2_5E)
_ZN40_INTERNAL_8d502fac_4_k_cu_c17740cf_622326thrust24THRUST_300001_SM_1000_NS12placeholders2_5E:
	.zero		1
	.type		_ZN40_INTERNAL_8d502fac_4_k_cu_c17740cf_622324cuda3std3__45__cpo6cbeginE,@object
	.size		_ZN40_INTERNAL_8d502fac_4_k_cu_c17740cf_622324cuda3std3__45__cpo6cbeginE,(_ZN40_INTERNAL_8d502fac_4_k_cu_c17740cf_622324cuda3std6ranges3__45__cpo6cbeginE - _ZN40_INTERNAL_8d502fac_4_k_cu_c17740cf_622324cuda3std3__45__cpo6cbeginE)
_ZN40_INTERNAL_8d502fac_4_k_cu_c17740cf_622324cuda3std3__45__cpo6cbeginE:
	.zero		1
	.type		_ZN40_INTERNAL_8d502fac_4_k_cu_c17740cf_622324cuda3std6ranges3__45__cpo6cbeginE,@object
	.size		_ZN40_INTERNAL_8d502fac_4_k_cu_c17740cf_622324cuda3std6ranges3__45__cpo6cbeginE,(_ZN40_INTERNAL_8d502fac_4_k_cu_c17740cf_622324cuda3std3__48in_placeE - _ZN40_INTERNAL_8d502fac_4_k_cu_c17740cf_622324cuda3std6ranges3__45__cpo6cbeginE)
_ZN40_INTERNAL_8d502fac_4_k_cu_c17740cf_622324cuda3std6ranges3__45__cpo6cbeginE:
	.zero		1
	.type		_ZN40_INTERNAL_8d502fac_4_k_cu_c17740cf_622324cuda3std3__48in_placeE,@object
	.size		_ZN40_INTERNAL_8d502fac_4_k_cu_c17740cf_622324cuda3std3__48in_placeE,(_ZN40_INTERNAL_8d502fac_4_k_cu_c17740cf_622324cuda3std6ranges3__45__cpo4sizeE - _ZN40_INTERNAL_8d502fac_4_k_cu_c17740cf_622324cuda3std3__48in_placeE)
_ZN40_INTERNAL_8d502fac_4_k_cu_c17740cf_622324cuda3std3__48in_placeE:
	.zero		1
	.type		_ZN40_INTERNAL_8d502fac_4_k_cu_c17740cf_622324cuda3std6ranges3__45__cpo4sizeE,@object
	.size		_ZN40_INTERNAL_8d502fac_4_k_cu_c17740cf_622324cuda3std6ranges3__45__cpo4sizeE,(_ZN40_INTERNAL_8d502fac_4_k_cu_c17740cf_622326thrust24THRUST_300001_SM_1000_NS12placeholders2_9E - _ZN40_INTERNAL_8d502fac_4_k_cu_c17740cf_622324cuda3std6ranges3__45__cpo4sizeE)
_ZN40_INTERNAL_8d502fac_4_k_cu_c17740cf_622324cuda3std6ranges3__45__cpo4sizeE:
	.zero		1
	.type		_ZN40_INTERNAL_8d502fac_4_k_cu_c17740cf_622326thrust24THRUST_300001_SM_1000_NS12placeholders2_9E,@object
	.size		_ZN40_INTERNAL_8d502fac_4_k_cu_c17740cf_622326thrust24THRUST_300001_SM_1000_NS12placeholders2_9E,(_ZN40_INTERNAL_8d502fac_4_k_cu_c17740cf_622324cuda3std3__45__cpo7crbeginE - _ZN40_INTERNAL_8d502fac_4_k_cu_c17740cf_622326thrust24THRUST_300001_SM_1000_NS12placeholders2_9E)
_ZN40_INTERNAL_8d502fac_4_k_cu_c17740cf_622326thrust24THRUST_300001_SM_1000_NS12placeholders2_9E:
	.zero		1
	.type		_ZN40_INTERNAL_8d502fac_4_k_cu_c17740cf_622324cuda3std3__45__cpo7crbeginE,@object
	.size		_ZN40_INTERNAL_8d502fac_4_k_cu_c17740cf_622324cuda3std3__45__cpo7crbeginE,(_ZN40_INTERNAL_8d502fac_4_k_cu_c17740cf_622324cuda3std6ranges3__45__cpo4nextE - _ZN40_INTERNAL_8d502fac_4_k_cu_c17740cf_622324cuda3std3__45__cpo7crbeginE)
_ZN40_INTERNAL_8d502fac_4_k_cu_c17740cf_622324cuda3std3__45__cpo7crbeginE:
	.zero		1
	.type		_ZN40_INTERNAL_8d502fac_4_k_cu_c17740cf_622324cuda3std6ranges3__45__cpo4nextE,@object
	.size		_ZN40_INTERNAL_8d502fac_4_k_cu_c17740cf_622324cuda3std6ranges3__45__cpo4nextE,(_ZN40_INTERNAL_8d502fac_4_k_cu_c17740cf_622324cuda3std6ranges3__45__cpo4swapE - _ZN40_INTERNAL_8d502fac_4_k_cu_c17740cf_622324cuda3std6ranges3__45__cpo4nextE)
_ZN40_INTERNAL_8d502fac_4_k_cu_c17740cf_622324cuda3std6ranges3__45__cpo4nextE:
	.zero		1
	.type		_ZN40_INTERNAL_8d502fac_4_k_cu_c17740cf_622324cuda3std6ranges3__45__cpo4swapE,@object
	.size		_ZN40_INTERNAL_8d502fac_4_k_cu_c17740cf_622324cuda3std6ranges3__45__cpo4swapE,(_ZN40_INTERNAL_8d502fac_4_k_cu_c17740cf_622326thrust24THRUST_300001_SM_1000_NS12placeholders2_1E - _ZN40_INTERNAL_8d502fac_4_k_cu_c17740cf_622324cuda3std6ranges3__45__cpo4swapE)
_ZN40_INTERNAL_8d502fac_4_k_cu_c17740cf_622324cuda3std6ranges3__45__cpo4swapE:
	.zero		1
	.type		_ZN40_INTERNAL_8d502fac_4_k_cu_c17740cf_622326thrust24THRUST_300001_SM_1000_NS12placeholders2_1E,@object
	.size		_ZN40_INTERNAL_8d502fac_4_k_cu_c17740cf_622326thrust24THRUST_300001_SM_1000_NS12placeholders2_1E,(_ZN40_INTERNAL_8d502fac_4_k_cu_c17740cf_622326thrust24THRUST_300001_SM_1000_NS12placeholders2_3E - _ZN40_INTERNAL_8d502fac_4_k_cu_c17740cf_622326thrust24THRUST_300001_SM_1000_NS12placeholders2_1E)
_ZN40_INTERNAL_8d502fac_4_k_cu_c17740cf_622326thrust24THRUST_300001_SM_1000_NS12placeholders2_1E:
	.zero		1
	.type		_ZN40_INTERNAL_8d502fac_4_k_cu_c17740cf_622326thrust24THRUST_300001_SM_1000_NS12placeholders2_3E,@object
	.size		_ZN40_INTERNAL_8d502fac_4_k_cu_c17740cf_622326thrust24THRUST_300001_SM_1000_NS12placeholders2_3E,(_ZN40_INTERNAL_8d502fac_4_k_cu_c17740cf_622324cuda3std3__45__cpo5beginE - _ZN40_INTERNAL_8d502fac_4_k_cu_c17740cf_622326thrust24THRUST_300001_SM_1000_NS12placeholders2_3E)
_ZN40_INTERNAL_8d502fac_4_k_cu_c17740cf_622326thrust24THRUST_300001_SM_1000_NS12placeholders2_3E:
	.zero		1
	.type		_ZN40_INTERNAL_8d502fac_4_k_cu_c17740cf_622324cuda3std3__45__cpo5beginE,@object
	.size		_ZN40_INTERNAL_8d502fac_4_k_cu_c17740cf_622324cuda3std3__45__cpo5beginE,(_ZN40_INTERNAL_8d502fac_4_k_cu_c17740cf_622324cuda3std6ranges3__45__cpo5beginE - _ZN40_INTERNAL_8d502fac_4_k_cu_c17740cf_622324cuda3std3__45__cpo5beginE)
_ZN40_INTERNAL_8d502fac_4_k_cu_c17740cf_622324cuda3std3__45__cpo5beginE:
	.zero		1
	.type		_ZN40_INTERNAL_8d502fac_4_k_cu_c17740cf_622324cuda3std6ranges3__45__cpo5beginE,@object
	.size		_ZN40_INTERNAL_8d502fac_4_k_cu_c17740cf_622324cuda3std6ranges3__45__cpo5beginE,(_ZN40_INTERNAL_8d502fac_4_k_cu_c17740cf_622324cuda3std3__442_GLOBAL__N__8d502fac_4_k_cu_c17740cf_622326ignoreE - _ZN40_INTERNAL_8d502fac_4_k_cu_c17740cf_622324cuda3std6ranges3__45__cpo5beginE)
_ZN40_INTERNAL_8d502fac_4_k_cu_c17740cf_622324cuda3std6ranges3__45__cpo5beginE:
	.zero		1
	.type		_ZN40_INTERNAL_8d502fac_4_k_cu_c17740cf_622324cuda3std3__442_GLOBAL__N__8d502fac_4_k_cu_c17740cf_622326ignoreE,@object
	.size		_ZN40_INTERNAL_8d502fac_4_k_cu_c17740cf_622324cuda3std3__442_GLOBAL__N__8d502fac_4_k_cu_c17740cf_622326ignoreE,(_ZN40_INTERNAL_8d502fac_4_k_cu_c17740cf_622324cuda3std6ranges3__45__cpo4dataE - _ZN40_INTERNAL_8d502fac_4_k_cu_c17740cf_622324cuda3std3__442_GLOBAL__N__8d502fac_4_k_cu_c17740cf_622326ignoreE)
_ZN40_INTERNAL_8d502fac_4_k_cu_c17740cf_622324cuda3std3__442_GLOBAL__N__8d502fac_4_k_cu_c17740cf_622326ignoreE:
	.zero		1
	.type		_ZN40_INTERNAL_8d502fac_4_k_cu_c17740cf_622324cuda3std6ranges3__45__cpo4dataE,@object
	.size		_ZN40_INTERNAL_8d502fac_4_k_cu_c17740cf_622324cuda3std6ranges3__45__cpo4dataE,(_ZN40_INTERNAL_8d502fac_4_k_cu_c17740cf_622326thrust24THRUST_300001_SM_1000_NS12placeholders2_7E - _ZN40_INTERNAL_8d502fac_4_k_cu_c17740cf_622324cuda3std6ranges3__45__cpo4dataE)
_ZN40_INTERNAL_8d502fac_4_k_cu_c17740cf_622324cuda3std6ranges3__45__cpo4dataE:
	.zero		1
	.type		_ZN40_INTERNAL_8d502fac_4_k_cu_c17740cf_622326thrust24THRUST_300001_SM_1000_NS12placeholders2_7E,@object
	.size		_ZN40_INTERNAL_8d502fac_4_k_cu_c17740cf_622326thrust24THRUST_300001_SM_1000_NS12placeholders2_7E,(_ZN40_INTERNAL_8d502fac_4_k_cu_c17740cf_622324cuda3std3__45__cpo6rbeginE - _ZN40_INTERNAL_8d502fac_4_k_cu_c17740cf_622326thrust24THRUST_300001_SM_1000_NS12placeholders2_7E)
_ZN40_INTERNAL_8d502fac_4_k_cu_c17740cf_622326thrust24THRUST_300001_SM_1000_NS12placeholders2_7E:
	.zero		1
	.type		_ZN40_INTERNAL_8d502fac_4_k_cu_c17740cf_622324cuda3std3__45__cpo6rbeginE,@object
	.size		_ZN40_INTERNAL_8d502fac_4_k_cu_c17740cf_622324cuda3std3__45__cpo6rbeginE,(_ZN40_INTERNAL_8d502fac_4_k_cu_c17740cf_622324cuda3std6ranges3__45__cpo7advanceE - _ZN40_INTERNAL_8d502fac_4_k_cu_c17740cf_622324cuda3std3__45__cpo6rbeginE)
_ZN40_INTERNAL_8d502fac_4_k_cu_c17740cf_622324cuda3std3__45__cpo6rbeginE:
	.zero		1
	.type		_ZN40_INTERNAL_8d502fac_4_k_cu_c17740cf_622324cuda3std6ranges3__45__cpo7advanceE,@object
	.size		_ZN40_INTERNAL_8d502fac_4_k_cu_c17740cf_622324cuda3std6ranges3__45__cpo7advanceE,(_ZN40_INTERNAL_8d502fac_4_k_cu_c17740cf_622324cuda3std3__47nulloptE - _ZN40_INTERNAL_8d502fac_4_k_cu_c17740cf_622324cuda3std6ranges3__45__cpo7advanceE)
_ZN40_INTERNAL_8d502fac_4_k_cu_c17740cf_622324cuda3std6ranges3__45__cpo7advanceE:
	.zero		1
	.type		_ZN40_INTERNAL_8d502fac_4_k_cu_c17740cf_622324cuda3std3__47nulloptE,@object
	.size		_ZN40_INTERNAL_8d502fac_4_k_cu_c17740cf_622324cuda3std3__47nulloptE,(_ZN40_INTERNAL_8d502fac_4_k_cu_c17740cf_622324cuda3std6ranges3__45__cpo8distanceE - _ZN40_INTERNAL_8d502fac_4_k_cu_c17740cf_622324cuda3std3__47nulloptE)
_ZN40_INTERNAL_8d502fac_4_k_cu_c17740cf_622324cuda3std3__47nulloptE:
	.zero		1
	.type		_ZN40_INTERNAL_8d502fac_4_k_cu_c17740cf_622324cuda3std6ranges3__45__cpo8distanceE,@object
	.size		_ZN40_INTERNAL_8d502fac_4_k_cu_c17740cf_622324cuda3std6ranges3__45__cpo8distanceE,(_ZN40_INTERNAL_8d502fac_4_k_cu_c17740cf_622326thrust24THRUST_300001_SM_1000_NS12placeholders2_6E - _ZN40_INTERNAL_8d502fac_4_k_cu_c17740cf_622324cuda3std6ranges3__45__cpo8distanceE)
_ZN40_INTERNAL_8d502fac_4_k_cu_c17740cf_622324cuda3std6ranges3__45__cpo8distanceE:
	.zero		1
	.type		_ZN40_INTERNAL_8d502fac_4_k_cu_c17740cf_622326thrust24THRUST_300001_SM_1000_NS12placeholders2_6E,@object
	.size		_ZN40_INTERNAL_8d502fac_4_k_cu_c17740cf_622326thrust24THRUST_300001_SM_1000_NS12placeholders2_6E,(_ZN40_INTERNAL_8d502fac_4_k_cu_c17740cf_622324cuda3std3__45__cpo4cendE - _ZN40_INTERNAL_8d502fac_4_k_cu_c17740cf_622326thrust24THRUST_300001_SM_1000_NS12placeholders2_6E)
_ZN40_INTERNAL_8d502fac_4_k_cu_c17740cf_622326thrust24THRUST_300001_SM_1000_NS12placeholders2_6E:
	.zero		1
	.type		_ZN40_INTERNAL_8d502fac_4_k_cu_c17740cf_622324cuda3std3__45__cpo4cendE,@object
	.size		_ZN40_INTERNAL_8d502fac_4_k_cu_c17740cf_622324cuda3std3__45__cpo4cendE,(_ZN40_INTERNAL_8d502fac_4_k_cu_c17740cf_622324cuda3std6ranges3__45__cpo4cendE - _ZN40_INTERNAL_8d502fac_4_k_cu_c17740cf_622324cuda3std3__45__cpo4cendE)
_ZN40_INTERNAL_8d502fac_4_k_cu_c17740cf_622324cuda3std3__45__cpo4cendE:
	.zero		1
	.type		_ZN40_INTERNAL_8d502fac_4_k_cu_c17740cf_622324cuda3std6ranges3__45__cpo4cendE,@object
	.size		_ZN40_INTERNAL_8d502fac_4_k_cu_c17740cf_622324cuda3std6ranges3__45__cpo4cendE,(_ZN40_INTERNAL_8d502fac_4_k_cu_c17740cf_622324cuda3std3__420unreachable_sentinelE - _ZN40_INTERNAL_8d502fac_4_k_cu_c17740cf_622324cuda3std6ranges3__45__cpo4cendE)
_ZN40_INTERNAL_8d502fac_4_k_cu_c17740cf_622324cuda3std6ranges3__45__cpo4cendE:
	.zero		1
	.type		_ZN40_INTERNAL_8d502fac_4_k_cu_c17740cf_622324cuda3std3__420unreachable_sentinelE,@object
	.size		_ZN40_INTERNAL_8d502fac_4_k_cu_c17740cf_622324cuda3std3__420unreachable_sentinelE,(_ZN40_INTERNAL_8d502fac_4_k_cu_c17740cf_622324cuda3std6ranges3__45__cpo5ssizeE - _ZN40_INTERNAL_8d502fac_4_k_cu_c17740cf_622324cuda3std3__420unreachable_sentinelE)
_ZN40_INTERNAL_8d502fac_4_k_cu_c17740cf_622324cuda3std3__420unreachable_sentinelE:
	.zero		1
	.type		_ZN40_INTERNAL_8d502fac_4_k_cu_c17740cf_622324cuda3std6ranges3__45__cpo5ssizeE,@object
	.size		_ZN40_INTERNAL_8d502fac_4_k_cu_c17740cf_622324cuda3std6ranges3__45__cpo5ssizeE,(_ZN40_INTERNAL_8d502fac_4_k_cu_c17740cf_622326thrust24THRUST_300001_SM_1000_NS12placeholders3_10E - _ZN40_INTERNAL_8d502fac_4_k_cu_c17740cf_622324cuda3std6ranges3__45__cpo5ssizeE)
_ZN40_INTERNAL_8d502fac_4_k_cu_c17740cf_622324cuda3std6ranges3__45__cpo5ssizeE:
	.zero		1
	.type		_ZN40_INTERNAL_8d502fac_4_k_cu_c17740cf_622326thrust24THRUST_300001_SM_1000_NS12placeholders3_10E,@object
	.size		_ZN40_INTERNAL_8d502fac_4_k_cu_c17740cf_622326thrust24THRUST_300001_SM_1000_NS12placeholders3_10E,(_ZN40_INTERNAL_8d502fac_4_k_cu_c17740cf_622324cuda3std3__45__cpo5crendE - _ZN40_INTERNAL_8d502fac_4_k_cu_c17740cf_622326thrust24THRUST_300001_SM_1000_NS12placeholders3_10E)
_ZN40_INTERNAL_8d502fac_4_k_cu_c17740cf_622326thrust24THRUST_300001_SM_1000_NS12placeholders3_10E:
	.zero		1
	.type		_ZN40_INTERNAL_8d502fac_4_k_cu_c17740cf_622324cuda3std3__45__cpo5crendE,@object
	.size		_ZN40_INTERNAL_8d502fac_4_k_cu_c17740cf_622324cuda3std3__45__cpo5crendE,(_ZN40_INTERNAL_8d502fac_4_k_cu_c17740cf_622324cuda3std6ranges3__45__cpo4prevE - _ZN40_INTERNAL_8d502fac_4_k_cu_c17740cf_622324cuda3std3__45__cpo5crendE)
_ZN40_INTERNAL_8d502fac_4_k_cu_c17740cf_622324cuda3std3__45__cpo5crendE:
	.zero		1
	.type		_ZN40_INTERNAL_8d502fac_4_k_cu_c17740cf_622324cuda3std6ranges3__45__cpo4prevE,@object
	.size		_ZN40_INTERNAL_8d502fac_4_k_cu_c17740cf_622324cuda3std6ranges3__45__cpo4prevE,(_ZN40_INTERNAL_8d502fac_4_k_cu_c17740cf_622324cuda3std6ranges3__45__cpo9iter_moveE - _ZN40_INTERNAL_8d502fac_4_k_cu_c17740cf_622324cuda3std6ranges3__45__cpo4prevE)
_ZN40_INTERNAL_8d502fac_4_k_cu_c17740cf_622324cuda3std6ranges3__45__cpo4prevE:
	.zero		1
	.type		_ZN40_INTERNAL_8d502fac_4_k_cu_c17740cf_622324cuda3std6ranges3__45__cpo9iter_moveE,@object
	.size		_ZN40_INTERNAL_8d502fac_4_k_cu_c17740cf_622324cuda3std6ranges3__45__cpo9iter_moveE,(_ZN40_INTERNAL_8d502fac_4_k_cu_c17740cf_622326thrust24THRUST_300001_SM_1000_NS12placeholders2_2E - _ZN40_INTERNAL_8d502fac_4_k_cu_c17740cf_622324cuda3std6ranges3__45__cpo9iter_moveE)
_ZN40_INTERNAL_8d502fac_4_k_cu_c17740cf_622324cuda3std6ranges3__45__cpo9iter_moveE:
	.zero		1
	.type		_ZN40_INTERNAL_8d502fac_4_k_cu_c17740cf_622326thrust24THRUST_300001_SM_1000_NS12placeholders2_2E,@object
	.size		_ZN40_INTERNAL_8d502fac_4_k_cu_c17740cf_622326thrust24THRUST_300001_SM_1000_NS12placeholders2_2E,(_ZN40_INTERNAL_8d502fac_4_k_cu_c17740cf_622326thrust24THRUST_300001_SM_1000_NS12placeholders2_4E - _ZN40_INTERNAL_8d502fac_4_k_cu_c17740cf_622326thrust24THRUST_300001_SM_1000_NS12placeholders2_2E)
_ZN40_INTERNAL_8d502fac_4_k_cu_c17740cf_622326thrust24THRUST_300001_SM_1000_NS12placeholders2_2E:
	.zero		1
	.type		_ZN40_INTERNAL_8d502fac_4_k_cu_c17740cf_622326thrust24THRUST_300001_SM_1000_NS12placeholders2_4E,@object
	.size		_ZN40_INTERNAL_8d502fac_4_k_cu_c17740cf_622326thrust24THRUST_300001_SM_1000_NS12placeholders2_4E,(_ZN40_INTERNAL_8d502fac_4_k_cu_c17740cf_622324cuda3std3__45__cpo3endE - _ZN40_INTERNAL_8d502fac_4_k_cu_c17740cf_622326thrust24THRUST_300001_SM_1000_NS12placeholders2_4E)
_ZN40_INTERNAL_8d502fac_4_k_cu_c17740cf_622326thrust24THRUST_300001_SM_1000_NS12placeholders2_4E:
	.zero		1
	.type		_ZN40_INTERNAL_8d502fac_4_k_cu_c17740cf_622324cuda3std3__45__cpo3endE,@object
	.size		_ZN40_INTERNAL_8d502fac_4_k_cu_c17740cf_622324cuda3std3__45__cpo3endE,(_ZN40_INTERNAL_8d502fac_4_k_cu_c17740cf_622324cuda3std6ranges3__45__cpo3endE - _ZN40_INTERNAL_8d502fac_4_k_cu_c17740cf_622324cuda3std3__45__cpo3endE)
_ZN40_INTERNAL_8d502fac_4_k_cu_c17740cf_622324cuda3std3__45__cpo3endE:
	.zero		1
	.type		_ZN40_INTERNAL_8d502fac_4_k_cu_c17740cf_622324cuda3std6ranges3__45__cpo3endE,@object
	.size		_ZN40_INTERNAL_8d502fac_4_k_cu_c17740cf_622324cuda3std6ranges3__45__cpo3endE,(_ZN40_INTERNAL_8d502fac_4_k_cu_c17740cf_622324cuda3std3__419piecewise_constructE - _ZN40_INTERNAL_8d502fac_4_k_cu_c17740cf_622324cuda3std6ranges3__45__cpo3endE)
_ZN40_INTERNAL_8d502fac_4_k_cu_c17740cf_622324cuda3std6ranges3__45__cpo3endE:
	.zero		1
	.type		_ZN40_INTERNAL_8d502fac_4_k_cu_c17740cf_622324cuda3std3__419piecewise_constructE,@object
	.size		_ZN40_INTERNAL_8d502fac_4_k_cu_c17740cf_622324cuda3std3__419piecewise_constructE,(_ZN40_INTERNAL_8d502fac_4_k_cu_c17740cf_622324cuda3std6ranges3__45__cpo5cdataE - _ZN40_INTERNAL_8d502fac_4_k_cu_c17740cf_622324cuda3std3__419piecewise_constructE)
_ZN40_INTERNAL_8d502fac_4_k_cu_c17740cf_622324cuda3std3__419piecewise_constructE:
	.zero		1
	.type		_ZN40_INTERNAL_8d502fac_4_k_cu_c17740cf_622324cuda3std6ranges3__45__cpo5cdataE,@object
	.size		_ZN40_INTERNAL_8d502fac_4_k_cu_c17740cf_622324cuda3std6ranges3__45__cpo5cdataE,(_ZN40_INTERNAL_8d502fac_4_k_cu_c17740cf_622326thrust24THRUST_300001_SM_1000_NS12placeholders2_8E - _ZN40_INTERNAL_8d502fac_4_k_cu_c17740cf_622324cuda3std6ranges3__45__cpo5cdataE)
_ZN40_INTERNAL_8d502fac_4_k_cu_c17740cf_622324cuda3std6ranges3__45__cpo5cdataE:
	.zero		1
	.type		_ZN40_INTERNAL_8d502fac_4_k_cu_c17740cf_622326thrust24THRUST_300001_SM_1000_NS12placeholders2_8E,@object
	.size		_ZN40_INTERNAL_8d502fac_4_k_cu_c17740cf_622326thrust24THRUST_300001_SM_1000_NS12placeholders2_8E,(_ZN40_INTERNAL_8d502fac_4_k_cu_c17740cf_622324cuda3std3__45__cpo4rendE - _ZN40_INTERNAL_8d502fac_4_k_cu_c17740cf_622326thrust24THRUST_300001_SM_1000_NS12placeholders2_8E)
_ZN40_INTERNAL_8d502fac_4_k_cu_c17740cf_622326thrust24THRUST_300001_SM_1000_NS12placeholders2_8E:
	.zero		1
	.type		_ZN40_INTERNAL_8d502fac_4_k_cu_c17740cf_622324cuda3std3__45__cpo4rendE,@object
	.size		_ZN40_INTERNAL_8d502fac_4_k_cu_c17740cf_622324cuda3std3__45__cpo4rendE,(_ZN40_INTERNAL_8d502fac_4_k_cu_c17740cf_622324cuda3std6ranges3__45__cpo9iter_swapE - _ZN40_INTERNAL_8d502fac_4_k_cu_c17740cf_622324cuda3std3__45__cpo4rendE)
_ZN40_INTERNAL_8d502fac_4_k_cu_c17740cf_622324cuda3std3__45__cpo4rendE:
	.zero		1
	.type		_ZN40_INTERNAL_8d502fac_4_k_cu_c17740cf_622324cuda3std6ranges3__45__cpo9iter_swapE,@object
	.size		_ZN40_INTERNAL_8d502fac_4_k_cu_c17740cf_622324cuda3std6ranges3__45__cpo9iter_swapE,(_ZN40_INTERNAL_8d502fac_4_k_cu_c17740cf_622324cuda3std3__48unexpectE - _ZN40_INTERNAL_8d502fac_4_k_cu_c17740cf_622324cuda3std6ranges3__45__cpo9iter_swapE)
_ZN40_INTERNAL_8d502fac_4_k_cu_c17740cf_622324cuda3std6ranges3__45__cpo9iter_swapE:
	.zero		1
	.type		_ZN40_INTERNAL_8d502fac_4_k_cu_c17740cf_622324cuda3std3__48unexpectE,@object
	.size		_ZN40_INTERNAL_8d502fac_4_k_cu_c17740cf_622324cuda3std3__48unexpectE,(_ZN40_INTERNAL_8d502fac_4_k_cu_c17740cf_622326thrust24THRUST_300001_SM_1000_NS6system6detail10sequential3seqE - _ZN40_INTERNAL_8d502fac_4_k_cu_c17740cf_622324cuda3std3__48unexpectE)
_ZN40_INTERNAL_8d502fac_4_k_cu_c17740cf_622324cuda3std3__48unexpectE:
	.zero		1
	.type		_ZN40_INTERNAL_8d502fac_4_k_cu_c17740cf_622326thrust24THRUST_300001_SM_1000_NS6system6detail10sequential3seqE,@object
	.size		_ZN40_INTERNAL_8d502fac_4_k_cu_c17740cf_622326thrust24THRUST_300001_SM_1000_NS6system6detail10sequential3seqE,(.L_29 - _ZN40_INTERNAL_8d502fac_4_k_cu_c17740cf_622326thrust24THRUST_300001_SM_1000_NS6system6detail10sequential3seqE)
_ZN40_INTERNAL_8d502fac_4_k_cu_c17740cf_622326thrust24THRUST_300001_SM_1000_NS6system6detail10sequential3seqE:
	.zero		1
.L_29:


//--------------------- .nv.constant0._ZN3cub18CUB_300001_SM_10006detail11EmptyKernelIvEEvv --------------------------
	.section	.nv.constant0._ZN3cub18CUB_300001_SM_10006detail11EmptyKernelIvEEvv,"a",@progbits
	.sectionflags	@""
	.align	4
.nv.constant0._ZN3cub18CUB_300001_SM_10006detail11EmptyKernelIvEEvv:
	.zero		896


//--------------------- SYMBOLS --------------------------

	.type		.nv.reservedSmem.offset0,@object
	.size		.nv.reservedSmem.offset0,0x4
